//
// Generated by NVIDIA NVVM Compiler
//
// Compiler Build ID: CL-36424714
// Cuda compilation tools, release 13.0, V13.0.88
// Based on NVVM 20.0.0
//

.version 9.0
.target sm_100
.address_size 64

	// .globl	_Z15KernelWeakTrainPlii

.visible .entry _Z15KernelWeakTrainPlii(
	.param .u64 .ptr .align 1 _Z15KernelWeakTrainPlii_param_0,
	.param .u32 _Z15KernelWeakTrainPlii_param_1,
	.param .u32 _Z15KernelWeakTrainPlii_param_2
)
{


	ret;

}


// ===== COMPILED SASS (sm_100) =====

	.target	sm_100

	.elftype	@"ET_EXEC"


//--------------------- .note.nv.tkinfo           --------------------------
	.section	.note.nv.tkinfo,"",@"SHT_NOTE"
	.sectionflags	@"SHF_NOTE_NV_TKINFO"
	.tkinfo
        /*0018*/ 	.word	0x00000002
        /*0030*/ 	.string	""
        /*0030*/ 	.string	"ptxas"
        /*0030*/ 	.string	"Cuda compilation tools, release 13.0, V13.0.88"
        /*0030*/ 	.string	"Build cuda_13.0.r13.0/compiler.36424714_0"
        /*0030*/ 	.string	"-arch sm_100 -m 64 "



//--------------------- .note.nv.cuinfo           --------------------------
	.section	.note.nv.cuinfo,"",@"SHT_NOTE"
	.sectionflags	@"SHF_NOTE_NV_CUINFO"
        /*0018*/ 	.short	0x0002
        /*001a*/ 	.short	0x0064
        /*001c*/ 	.short	0x0082
	.zero		2


//--------------------- .nv.info                  --------------------------
	.section	.nv.info,"",@"SHT_CUDA_INFO"
	.align	4


	//----- nvinfo : EIATTR_REGCOUNT
	.align		4
        /*0000*/ 	.byte	0x04, 0x2f
        /*0002*/ 	.short	(.L_1 - .L_0)
	.align		4
.L_0:
        /*0004*/ 	.word	index@(_Z15KernelWeakTrainPlii)
        /*0008*/ 	.word	0x00000004


	//----- nvinfo : EIATTR_FRAME_SIZE
	.align		4
.L_1:
        /*000c*/ 	.byte	0x04, 0x11
        /*000e*/ 	.short	(.L_3 - .L_2)
	.align		4
.L_2:
        /*0010*/ 	.word	index@(_Z15KernelWeakTrainPlii)
        /*0014*/ 	.word	0x00000000


	//----- nvinfo : EIATTR_MIN_STACK_SIZE
	.align		4
.L_3:
        /*0018*/ 	.byte	0x04, 0x12
        /*001a*/ 	.short	(.L_5 - .L_4)
	.align		4
.L_4:
        /*001c*/ 	.word	index@(_Z15KernelWeakTrainPlii)
        /*0020*/ 	.word	0x00000000
.L_5:


//--------------------- .nv.compat                --------------------------
	.section	.nv.compat,"",@"SHT_CUDA_COMPAT_INFO"
	.align	4
        /*0000*/ 	.byte	0x02, 0x09, 0x00, 0x00, 0x02, 0x02, 0x01, 0x00, 0x02, 0x05, 0x05, 0x00, 0x03, 0x07, 0x01, 0x01
        /*0010*/ 	.byte	0x02, 0x03, 0x00, 0x00, 0x02, 0x06, 0x01, 0x00, 0x04, 0x0b, 0x08, 0x00, 0x09, 0x00, 0x00, 0x00
        /*0020*/ 	.byte	0x00, 0x00, 0x00, 0x00


//--------------------- .nv.info._Z15KernelWeakTrainPlii --------------------------
	.section	.nv.info._Z15KernelWeakTrainPlii,"",@"SHT_CUDA_INFO"
	.sectionflags	@""
	.align	4


	//----- nvinfo : EIATTR_CUDA_API_VERSION
	.align		4
        /*0000*/ 	.byte	0x04, 0x37
        /*0002*/ 	.short	(.L_7 - .L_6)
.L_6:
        /*0004*/ 	.word	0x00000082


	//----- nvinfo : EIATTR_KPARAM_INFO
	.align		4
.L_7:
        /*0008*/ 	.byte	0x04, 0x17
        /*000a*/ 	.short	(.L_9 - .L_8)
.L_8:
        /*000c*/ 	.word	0x00000000
        /*0010*/ 	.short	0x0002
        /*0012*/ 	.short	0x000c
        /*0014*/ 	.byte	0x00, 0xf0, 0x11, 0x00


	//----- nvinfo : EIATTR_KPARAM_INFO
	.align		4
.L_9:
        /*0018*/ 	.byte	0x04, 0x17
        /*001a*/ 	.short	(.L_11 - .L_10)
.L_10:
        /*001c*/ 	.word	0x00000000
        /*0020*/ 	.short	0x0001
        /*0022*/ 	.short	0x0008
        /*0024*/ 	.byte	0x00, 0xf0, 0x11, 0x00


	//----- nvinfo : EIATTR_KPARAM_INFO
	.align		4
.L_11:
        /*0028*/ 	.byte	0x04, 0x17
        /*002a*/ 	.short	(.L_13 - .L_12)
.L_12:
        /*002c*/ 	.word	0x00000000
        /*0030*/ 	.short	0x0000
        /*0032*/ 	.short	0x0000
        /*0034*/ 	.byte	0x00, 0xf5, 0x21, 0x00


	//----- nvinfo : EIATTR_SPARSE_MMA_MASK
	.align		4
.L_13:
        /*0038*/ 	.byte	0x03, 0x50
        /*003a*/ 	.short	0x0000


	//----- nvinfo : EIATTR_MAXREG_COUNT
	.align		4
        /*003c*/ 	.byte	0x03, 0x1b
        /*003e*/ 	.short	0x00ff


	//----- nvinfo : EIATTR_MERCURY_ISA_VERSION
	.align		4
        /*0040*/ 	.byte	0x03, 0x5f
        /*0042*/ 	.short	0x0101


	//----- nvinfo : EIATTR_VRC_CTA_INIT_COUNT
	.align		4
        /*0044*/ 	.byte	0x02, 0x4a
	.zero		1
	.zero		1


	//----- nvinfo : EIATTR_EXIT_INSTR_OFFSETS
	.align		4
        /*0048*/ 	.byte	0x04, 0x1c
        /*004a*/ 	.short	(.L_15 - .L_14)


	//   ....[0]....
.L_14:
        /*004c*/ 	.word	0x00000010


	//----- nvinfo : EIATTR_CBANK_PARAM_SIZE
	.align		4
.L_15:
        /*0050*/ 	.byte	0x03, 0x19
        /*0052*/ 	.short	0x0010


	//----- nvinfo : EIATTR_PARAM_CBANK
	.align		4
        /*0054*/ 	.byte	0x04, 0x0a
        /*0056*/ 	.short	(.L_17 - .L_16)
	.align		4
.L_16:
        /*0058*/ 	.word	index@(.nv.constant0._Z15KernelWeakTrainPlii)
        /*005c*/ 	.short	0x0380
        /*005e*/ 	.short	0x0010


	//----- nvinfo : EIATTR_SW_WAR
	.align		4
.L_17:
        /*0060*/ 	.byte	0x04, 0x36
        /*0062*/ 	.short	(.L_19 - .L_18)
.L_18:
        /*0064*/ 	.word	0x00000008
.L_19:


//--------------------- .nv.callgraph             --------------------------
	.section	.nv.callgraph,"",@"SHT_CUDA_CALLGRAPH"
	.align	4
	.sectionentsize	8
	.align		4
        /*0000*/ 	.word	0x00000000
	.align		4
        /*0004*/ 	.word	0xffffffff
	.align		4
        /*0008*/ 	.word	0x00000000
	.align		4
        /*000c*/ 	.word	0xfffffffe
	.align		4
        /*0010*/ 	.word	0x00000000
	.align		4
        /*0014*/ 	.word	0xfffffffd
	.align		4
        /*0018*/ 	.word	0x00000000
	.align		4
        /*001c*/ 	.word	0xfffffffc


//--------------------- .text._Z15KernelWeakTrainPlii --------------------------
	.section	.text._Z15KernelWeakTrainPlii,"ax",@progbits
	.align	128
        .global         _Z15KernelWeakTrainPlii
        .type           _Z15KernelWeakTrainPlii,@function
        .size           _Z15KernelWeakTrainPlii,(.L_x_1 - _Z15KernelWeakTrainPlii)
        .other          _Z15KernelWeakTrainPlii,@"STO_CUDA_ENTRY STV_DEFAULT"
_Z15KernelWeakTrainPlii:
.text._Z15KernelWeakTrainPlii:
[----:B------:R-:W-:Y:S01]  /*0000*/  LDC R1, c[0x0][0x37c] ;  /* 0x0000df00ff017b82 */ /* 0x000fe20000000800 */
[----:B------:R-:W-:Y:S05]  /*0010*/  EXIT ;  /* 0x000000000000794d */ /* 0x000fea0003800000 */
.L_x_0:
[----:B------:R-:W-:-:S00]  /*0020*/  BRA `(.L_x_0) ;  /* 0xfffffffc00fc7947 */ /* 0x000fc0000383ffff */
[----:B------:R-:W-:-:S00]  /*0030*/  NOP ;  /* 0x0000000000007918 */ /* 0x000fc00000000000 */
        /* <DEDUP_REMOVED lines=12> */
.L_x_1:


//--------------------- .nv.shared.reserved.0     --------------------------
	.section	.nv.shared.reserved.0,"aw",@nobits
	.weak		__nv_reservedSMEM_offset_0_alias
	.size		__nv_reservedSMEM_offset_0_alias, 0, 64
	.other		__nv_reservedSMEM_offset_0_alias,@"STO_CUDA_RESERVED_SHARED STV_DEFAULT"
__nv_reservedSMEM_offset_0_alias:
	.zero		0
	.zero		64


//--------------------- .nv.constant0._Z15KernelWeakTrainPlii --------------------------
	.section	.nv.constant0._Z15KernelWeakTrainPlii,"a",@progbits
	.sectionflags	@""
	.align	4
.nv.constant0._Z15KernelWeakTrainPlii:
	.zero		912


//--------------------- SYMBOLS --------------------------

	.type		.nv.reservedSmem.offset0,@object
	.size		.nv.reservedSmem.offset0,0x4
